//
// Generated by NVIDIA NVVM Compiler
//
// Compiler Build ID: CL-36424714
// Cuda compilation tools, release 13.0, V13.0.88
// Based on NVVM 20.0.0
//

.version 9.0
.target sm_100
.address_size 64

	// .globl	_Z15matrixMulKernelPK6__halfS1_PS_mmm
// _ZZ15matrixMulKernelPK6__halfS1_PS_mmmE6tile_a has been demoted
// _ZZ15matrixMulKernelPK6__halfS1_PS_mmmE6tile_b has been demoted

.visible .entry _Z15matrixMulKernelPK6__halfS1_PS_mmm(
	.param .u64 .ptr .align 1 _Z15matrixMulKernelPK6__halfS1_PS_mmm_param_0,
	.param .u64 .ptr .align 1 _Z15matrixMulKernelPK6__halfS1_PS_mmm_param_1,
	.param .u64 .ptr .align 1 _Z15matrixMulKernelPK6__halfS1_PS_mmm_param_2,
	.param .u64 _Z15matrixMulKernelPK6__halfS1_PS_mmm_param_3,
	.param .u64 _Z15matrixMulKernelPK6__halfS1_PS_mmm_param_4,
	.param .u64 _Z15matrixMulKernelPK6__halfS1_PS_mmm_param_5
)
{
	.reg .pred 	%p<35>;
	.reg .b16 	%rs<90>;
	.reg .b32 	%r<43>;
	.reg .b32 	%f<110>;
	.reg .b64 	%rd<60>;
	// demoted variable
	.shared .align 2 .b8 _ZZ15matrixMulKernelPK6__halfS1_PS_mmmE6tile_a[2048];
	// demoted variable
	.shared .align 2 .b8 _ZZ15matrixMulKernelPK6__halfS1_PS_mmmE6tile_b[2048];
	ld.param.u64 	%rd16, [_Z15matrixMulKernelPK6__halfS1_PS_mmm_param_1];
	ld.param.u64 	%rd13, [_Z15matrixMulKernelPK6__halfS1_PS_mmm_param_3];
	ld.param.u64 	%rd14, [_Z15matrixMulKernelPK6__halfS1_PS_mmm_param_4];
	ld.param.u64 	%rd15, [_Z15matrixMulKernelPK6__halfS1_PS_mmm_param_5];
	cvta.to.global.u64 	%rd1, %rd16;
	mov.u32 	%r14, %ctaid.y;
	shl.b32 	%r15, %r14, 5;
	mov.u32 	%r1, %tid.y;
	add.s32 	%r2, %r15, %r1;
	mov.u32 	%r16, %ctaid.x;
	shl.b32 	%r17, %r16, 5;
	mov.u32 	%r3, %tid.x;
	add.s32 	%r4, %r17, %r3;
	add.s64 	%rd17, %rd15, 31;
	setp.lt.u64 	%p4, %rd17, 32;
	mov.f32 	%f108, 0f00000000;
	@%p4 bra 	$L__BB0_22;
	shl.b32 	%r18, %r3, 1;
	cvt.u64.u32 	%rd2, %r2;
	setp.gt.u64 	%p5, %rd13, %rd2;
	mul.lo.s64 	%rd3, %rd15, %rd2;
	shl.b32 	%r19, %r1, 6;
	mov.u32 	%r20, _ZZ15matrixMulKernelPK6__halfS1_PS_mmmE6tile_a;
	add.s32 	%r5, %r20, %r19;
	shl.b32 	%r21, %r1, 1;
	cvt.s64.s32 	%rd4, %r4;
	setp.gt.u64 	%p6, %rd14, %rd4;
	setp.lt.u32 	%p7, %r1, 16;
	and.b32  	%r22, %r3, 1;
	setp.eq.b32 	%p8, %r22, 1;
	not.pred 	%p9, %p8;
	and.pred  	%p10, %p7, %p9;
	mov.u32 	%r23, _ZZ15matrixMulKernelPK6__halfS1_PS_mmmE6tile_b;
	add.s32 	%r6, %r23, %r18;
	shl.b32 	%r24, %r1, 7;
	add.s32 	%r7, %r6, %r24;
	and.pred  	%p1, %p5, %p6;
	and.pred  	%p2, %p10, %p6;
	or.b32  	%r42, %r21, 1;
	or.b32  	%r41, %r18, 1;
	mov.f32 	%f108, 0f00000000;
	mov.b64 	%rd59, 0;
	not.pred 	%p22, %p2;
	not.pred 	%p30, %p1;
$L__BB0_2:
	cvt.u64.u32 	%rd19, %r1;
	mul.lo.s64 	%rd20, %rd15, %rd19;
	and.b64  	%rd21, %rd20, 1;
	setp.eq.b64 	%p11, %rd21, 1;
	setp.gt.u32 	%p12, %r3, 15;
	setp.gt.u64 	%p13, %rd13, %rd2;
	cvt.s64.s32 	%rd22, %r41;
	setp.gt.u64 	%p14, %rd15, %rd22;
	and.pred  	%p3, %p13, %p14;
	not.pred 	%p15, %p3;
	or.pred  	%p16, %p12, %p15;
	or.pred  	%p17, %p16, %p11;
	@%p17 bra 	$L__BB0_4;
	ld.param.u64 	%rd57, [_Z15matrixMulKernelPK6__halfS1_PS_mmm_param_0];
	add.s32 	%r32, %r41, -1;
	cvt.u64.u32 	%rd34, %r32;
	add.s64 	%rd35, %rd3, %rd34;
	cvta.to.global.u64 	%rd36, %rd57;
	shl.b64 	%rd37, %rd35, 1;
	add.s64 	%rd38, %rd36, %rd37;
	ld.global.nc.u32 	%r33, [%rd38];
	mov.b32 	{%rs16, %rs87}, %r33;
	shl.b32 	%r34, %r3, 2;
	add.s32 	%r35, %r5, %r34;
	st.shared.u16 	[%r35], %rs16;
	bra.uni 	$L__BB0_10;
$L__BB0_4:
	setp.le.u64 	%p18, %rd13, %rd2;
	add.s32 	%r27, %r41, -1;
	cvt.s64.s32 	%rd23, %r27;
	setp.le.u64 	%p19, %rd15, %rd23;
	or.pred  	%p20, %p18, %p19;
	@%p20 bra 	$L__BB0_6;
	ld.param.u64 	%rd55, [_Z15matrixMulKernelPK6__halfS1_PS_mmm_param_0];
	add.s32 	%r28, %r41, -1;
	cvt.s64.s32 	%rd24, %r28;
	add.s64 	%rd25, %rd3, %rd24;
	cvta.to.global.u64 	%rd26, %rd55;
	shl.b64 	%rd27, %rd25, 1;
	add.s64 	%rd28, %rd26, %rd27;
	ld.global.nc.u16 	%rs86, [%rd28];
	bra.uni 	$L__BB0_7;
$L__BB0_6:
	mov.f32 	%f7, 0f00000000;
	// begin inline asm
	{  cvt.rn.f16.f32 %rs86, %f7;}

	// end inline asm
$L__BB0_7:
	shl.b32 	%r29, %r3, 2;
	add.s32 	%r30, %r5, %r29;
	st.shared.u16 	[%r30], %rs86;
	@%p3 bra 	$L__BB0_9;
	mov.f32 	%f8, 0f00000000;
	// begin inline asm
	{  cvt.rn.f16.f32 %rs87, %f8;}

	// end inline asm
	bra.uni 	$L__BB0_10;
$L__BB0_9:
	ld.param.u64 	%rd56, [_Z15matrixMulKernelPK6__halfS1_PS_mmm_param_0];
	add.s32 	%r31, %r41, -1;
	cvt.s64.s32 	%rd29, %r31;
	add.s64 	%rd30, %rd3, %rd29;
	cvta.to.global.u64 	%rd31, %rd56;
	shl.b64 	%rd32, %rd30, 1;
	add.s64 	%rd33, %rd31, %rd32;
	ld.global.nc.u16 	%rs87, [%rd33+2];
$L__BB0_10:
	shl.b32 	%r36, %r3, 2;
	add.s32 	%r37, %r5, %r36;
	st.shared.u16 	[%r37+2], %rs87;
	cvt.s64.s32 	%rd6, %r42;
	setp.le.u64 	%p21, %rd15, %rd6;
	or.pred  	%p23, %p21, %p22;
	@%p23 bra 	$L__BB0_12;
	add.s32 	%r39, %r42, -1;
	cvt.u64.u32 	%rd45, %r39;
	mad.lo.s64 	%rd46, %rd14, %rd45, %rd4;
	shl.b64 	%rd47, %rd46, 1;
	add.s64 	%rd48, %rd1, %rd47;
	ld.global.nc.u32 	%r40, [%rd48];
	mov.b32 	{%rs19, %rs20}, %r40;
	st.shared.u16 	[%r7], %rs19;
	st.shared.u16 	[%r7+64], %rs20;
	bra.uni 	$L__BB0_19;
$L__BB0_12:
	setp.le.u64 	%p24, %rd14, %rd4;
	add.s32 	%r38, %r42, -1;
	cvt.s64.s32 	%rd7, %r38;
	setp.le.u64 	%p25, %rd15, %rd7;
	or.pred  	%p26, %p24, %p25;
	@%p26 bra 	$L__BB0_14;
	mad.lo.s64 	%rd39, %rd14, %rd7, %rd4;
	shl.b64 	%rd40, %rd39, 1;
	add.s64 	%rd41, %rd1, %rd40;
	ld.global.nc.u16 	%rs88, [%rd41];
	bra.uni 	$L__BB0_15;
$L__BB0_14:
	mov.f32 	%f9, 0f00000000;
	// begin inline asm
	{  cvt.rn.f16.f32 %rs88, %f9;}

	// end inline asm
$L__BB0_15:
	setp.gt.u64 	%p27, %rd15, %rd6;
	setp.gt.u64 	%p28, %rd14, %rd4;
	st.shared.u16 	[%r7], %rs88;
	and.pred  	%p29, %p28, %p27;
	@%p29 bra 	$L__BB0_17;
	mov.f32 	%f10, 0f00000000;
	// begin inline asm
	{  cvt.rn.f16.f32 %rs89, %f10;}

	// end inline asm
	bra.uni 	$L__BB0_18;
$L__BB0_17:
	mad.lo.s64 	%rd42, %rd14, %rd6, %rd4;
	shl.b64 	%rd43, %rd42, 1;
	add.s64 	%rd44, %rd1, %rd43;
	ld.global.nc.u16 	%rs89, [%rd44];
$L__BB0_18:
	st.shared.u16 	[%r7+64], %rs89;
$L__BB0_19:
	bar.sync 	0;
	@%p30 bra 	$L__BB0_21;
	ld.shared.u16 	%rs21, [%r5];
	// begin inline asm
	{  cvt.f32.f16 %f11, %rs21;}

	// end inline asm
	ld.shared.u16 	%rs22, [%r6];
	// begin inline asm
	{  cvt.f32.f16 %f12, %rs22;}

	// end inline asm
	fma.rn.f32 	%f75, %f11, %f12, %f108;
	ld.shared.u16 	%rs23, [%r5+2];
	// begin inline asm
	{  cvt.f32.f16 %f13, %rs23;}

	// end inline asm
	ld.shared.u16 	%rs24, [%r6+64];
	// begin inline asm
	{  cvt.f32.f16 %f14, %rs24;}

	// end inline asm
	fma.rn.f32 	%f76, %f13, %f14, %f75;
	ld.shared.u16 	%rs25, [%r5+4];
	// begin inline asm
	{  cvt.f32.f16 %f15, %rs25;}

	// end inline asm
	ld.shared.u16 	%rs26, [%r6+128];
	// begin inline asm
	{  cvt.f32.f16 %f16, %rs26;}

	// end inline asm
	fma.rn.f32 	%f77, %f15, %f16, %f76;
	ld.shared.u16 	%rs27, [%r5+6];
	// begin inline asm
	{  cvt.f32.f16 %f17, %rs27;}

	// end inline asm
	ld.shared.u16 	%rs28, [%r6+192];
	// begin inline asm
	{  cvt.f32.f16 %f18, %rs28;}

	// end inline asm
	fma.rn.f32 	%f78, %f17, %f18, %f77;
	ld.shared.u16 	%rs29, [%r5+8];
	// begin inline asm
	{  cvt.f32.f16 %f19, %rs29;}

	// end inline asm
	ld.shared.u16 	%rs30, [%r6+256];
	// begin inline asm
	{  cvt.f32.f16 %f20, %rs30;}

	// end inline asm
	fma.rn.f32 	%f79, %f19, %f20, %f78;
	ld.shared.u16 	%rs31, [%r5+10];
	// begin inline asm
	{  cvt.f32.f16 %f21, %rs31;}

	// end inline asm
	ld.shared.u16 	%rs32, [%r6+320];
	// begin inline asm
	{  cvt.f32.f16 %f22, %rs32;}

	// end inline asm
	fma.rn.f32 	%f80, %f21, %f22, %f79;
	ld.shared.u16 	%rs33, [%r5+12];
	// begin inline asm
	{  cvt.f32.f16 %f23, %rs33;}

	// end inline asm
	ld.shared.u16 	%rs34, [%r6+384];
	// begin inline asm
	{  cvt.f32.f16 %f24, %rs34;}

	// end inline asm
	fma.rn.f32 	%f81, %f23, %f24, %f80;
	ld.shared.u16 	%rs35, [%r5+14];
	// begin inline asm
	{  cvt.f32.f16 %f25, %rs35;}

	// end inline asm
	ld.shared.u16 	%rs36, [%r6+448];
	// begin inline asm
	{  cvt.f32.f16 %f26, %rs36;}

	// end inline asm
	fma.rn.f32 	%f82, %f25, %f26, %f81;
	ld.shared.u16 	%rs37, [%r5+16];
	// begin inline asm
	{  cvt.f32.f16 %f27, %rs37;}

	// end inline asm
	ld.shared.u16 	%rs38, [%r6+512];
	// begin inline asm
	{  cvt.f32.f16 %f28, %rs38;}

	// end inline asm
	fma.rn.f32 	%f83, %f27, %f28, %f82;
	ld.shared.u16 	%rs39, [%r5+18];
	// begin inline asm
	{  cvt.f32.f16 %f29, %rs39;}

	// end inline asm
	ld.shared.u16 	%rs40, [%r6+576];
	// begin inline asm
	{  cvt.f32.f16 %f30, %rs40;}

	// end inline asm
	fma.rn.f32 	%f84, %f29, %f30, %f83;
	ld.shared.u16 	%rs41, [%r5+20];
	// begin inline asm
	{  cvt.f32.f16 %f31, %rs41;}

	// end inline asm
	ld.shared.u16 	%rs42, [%r6+640];
	// begin inline asm
	{  cvt.f32.f16 %f32, %rs42;}

	// end inline asm
	fma.rn.f32 	%f85, %f31, %f32, %f84;
	ld.shared.u16 	%rs43, [%r5+22];
	// begin inline asm
	{  cvt.f32.f16 %f33, %rs43;}

	// end inline asm
	ld.shared.u16 	%rs44, [%r6+704];
	// begin inline asm
	{  cvt.f32.f16 %f34, %rs44;}

	// end inline asm
	fma.rn.f32 	%f86, %f33, %f34, %f85;
	ld.shared.u16 	%rs45, [%r5+24];
	// begin inline asm
	{  cvt.f32.f16 %f35, %rs45;}

	// end inline asm
	ld.shared.u16 	%rs46, [%r6+768];
	// begin inline asm
	{  cvt.f32.f16 %f36, %rs46;}

	// end inline asm
	fma.rn.f32 	%f87, %f35, %f36, %f86;
	ld.shared.u16 	%rs47, [%r5+26];
	// begin inline asm
	{  cvt.f32.f16 %f37, %rs47;}

	// end inline asm
	ld.shared.u16 	%rs48, [%r6+832];
	// begin inline asm
	{  cvt.f32.f16 %f38, %rs48;}

	// end inline asm
	fma.rn.f32 	%f88, %f37, %f38, %f87;
	ld.shared.u16 	%rs49, [%r5+28];
	// begin inline asm
	{  cvt.f32.f16 %f39, %rs49;}

	// end inline asm
	ld.shared.u16 	%rs50, [%r6+896];
	// begin inline asm
	{  cvt.f32.f16 %f40, %rs50;}

	// end inline asm
	fma.rn.f32 	%f89, %f39, %f40, %f88;
	ld.shared.u16 	%rs51, [%r5+30];
	// begin inline asm
	{  cvt.f32.f16 %f41, %rs51;}

	// end inline asm
	ld.shared.u16 	%rs52, [%r6+960];
	// begin inline asm
	{  cvt.f32.f16 %f42, %rs52;}

	// end inline asm
	fma.rn.f32 	%f90, %f41, %f42, %f89;
	ld.shared.u16 	%rs53, [%r5+32];
	// begin inline asm
	{  cvt.f32.f16 %f43, %rs53;}

	// end inline asm
	ld.shared.u16 	%rs54, [%r6+1024];
	// begin inline asm
	{  cvt.f32.f16 %f44, %rs54;}

	// end inline asm
	fma.rn.f32 	%f91, %f43, %f44, %f90;
	ld.shared.u16 	%rs55, [%r5+34];
	// begin inline asm
	{  cvt.f32.f16 %f45, %rs55;}

	// end inline asm
	ld.shared.u16 	%rs56, [%r6+1088];
	// begin inline asm
	{  cvt.f32.f16 %f46, %rs56;}

	// end inline asm
	fma.rn.f32 	%f92, %f45, %f46, %f91;
	ld.shared.u16 	%rs57, [%r5+36];
	// begin inline asm
	{  cvt.f32.f16 %f47, %rs57;}

	// end inline asm
	ld.shared.u16 	%rs58, [%r6+1152];
	// begin inline asm
	{  cvt.f32.f16 %f48, %rs58;}

	// end inline asm
	fma.rn.f32 	%f93, %f47, %f48, %f92;
	ld.shared.u16 	%rs59, [%r5+38];
	// begin inline asm
	{  cvt.f32.f16 %f49, %rs59;}

	// end inline asm
	ld.shared.u16 	%rs60, [%r6+1216];
	// begin inline asm
	{  cvt.f32.f16 %f50, %rs60;}

	// end inline asm
	fma.rn.f32 	%f94, %f49, %f50, %f93;
	ld.shared.u16 	%rs61, [%r5+40];
	// begin inline asm
	{  cvt.f32.f16 %f51, %rs61;}

	// end inline asm
	ld.shared.u16 	%rs62, [%r6+1280];
	// begin inline asm
	{  cvt.f32.f16 %f52, %rs62;}

	// end inline asm
	fma.rn.f32 	%f95, %f51, %f52, %f94;
	ld.shared.u16 	%rs63, [%r5+42];
	// begin inline asm
	{  cvt.f32.f16 %f53, %rs63;}

	// end inline asm
	ld.shared.u16 	%rs64, [%r6+1344];
	// begin inline asm
	{  cvt.f32.f16 %f54, %rs64;}

	// end inline asm
	fma.rn.f32 	%f96, %f53, %f54, %f95;
	ld.shared.u16 	%rs65, [%r5+44];
	// begin inline asm
	{  cvt.f32.f16 %f55, %rs65;}

	// end inline asm
	ld.shared.u16 	%rs66, [%r6+1408];
	// begin inline asm
	{  cvt.f32.f16 %f56, %rs66;}

	// end inline asm
	fma.rn.f32 	%f97, %f55, %f56, %f96;
	ld.shared.u16 	%rs67, [%r5+46];
	// begin inline asm
	{  cvt.f32.f16 %f57, %rs67;}

	// end inline asm
	ld.shared.u16 	%rs68, [%r6+1472];
	// begin inline asm
	{  cvt.f32.f16 %f58, %rs68;}

	// end inline asm
	fma.rn.f32 	%f98, %f57, %f58, %f97;
	ld.shared.u16 	%rs69, [%r5+48];
	// begin inline asm
	{  cvt.f32.f16 %f59, %rs69;}

	// end inline asm
	ld.shared.u16 	%rs70, [%r6+1536];
	// begin inline asm
	{  cvt.f32.f16 %f60, %rs70;}

	// end inline asm
	fma.rn.f32 	%f99, %f59, %f60, %f98;
	ld.shared.u16 	%rs71, [%r5+50];
	// begin inline asm
	{  cvt.f32.f16 %f61, %rs71;}

	// end inline asm
	ld.shared.u16 	%rs72, [%r6+1600];
	// begin inline asm
	{  cvt.f32.f16 %f62, %rs72;}

	// end inline asm
	fma.rn.f32 	%f100, %f61, %f62, %f99;
	ld.shared.u16 	%rs73, [%r5+52];
	// begin inline asm
	{  cvt.f32.f16 %f63, %rs73;}

	// end inline asm
	ld.shared.u16 	%rs74, [%r6+1664];
	// begin inline asm
	{  cvt.f32.f16 %f64, %rs74;}

	// end inline asm
	fma.rn.f32 	%f101, %f63, %f64, %f100;
	ld.shared.u16 	%rs75, [%r5+54];
	// begin inline asm
	{  cvt.f32.f16 %f65, %rs75;}

	// end inline asm
	ld.shared.u16 	%rs76, [%r6+1728];
	// begin inline asm
	{  cvt.f32.f16 %f66, %rs76;}

	// end inline asm
	fma.rn.f32 	%f102, %f65, %f66, %f101;
	ld.shared.u16 	%rs77, [%r5+56];
	// begin inline asm
	{  cvt.f32.f16 %f67, %rs77;}

	// end inline asm
	ld.shared.u16 	%rs78, [%r6+1792];
	// begin inline asm
	{  cvt.f32.f16 %f68, %rs78;}

	// end inline asm
	fma.rn.f32 	%f103, %f67, %f68, %f102;
	ld.shared.u16 	%rs79, [%r5+58];
	// begin inline asm
	{  cvt.f32.f16 %f69, %rs79;}

	// end inline asm
	ld.shared.u16 	%rs80, [%r6+1856];
	// begin inline asm
	{  cvt.f32.f16 %f70, %rs80;}

	// end inline asm
	fma.rn.f32 	%f104, %f69, %f70, %f103;
	ld.shared.u16 	%rs81, [%r5+60];
	// begin inline asm
	{  cvt.f32.f16 %f71, %rs81;}

	// end inline asm
	ld.shared.u16 	%rs82, [%r6+1920];
	// begin inline asm
	{  cvt.f32.f16 %f72, %rs82;}

	// end inline asm
	fma.rn.f32 	%f105, %f71, %f72, %f104;
	ld.shared.u16 	%rs83, [%r5+62];
	// begin inline asm
	{  cvt.f32.f16 %f73, %rs83;}

	// end inline asm
	ld.shared.u16 	%rs84, [%r6+1984];
	// begin inline asm
	{  cvt.f32.f16 %f74, %rs84;}

	// end inline asm
	fma.rn.f32 	%f108, %f73, %f74, %f105;
$L__BB0_21:
	bar.sync 	0;
	add.s64 	%rd59, %rd59, 1;
	add.s32 	%r42, %r42, 32;
	add.s32 	%r41, %r41, 32;
	add.s64 	%rd49, %rd15, 31;
	shr.u64 	%rd50, %rd49, 5;
	setp.gt.u64 	%p31, %rd50, %rd59;
	@%p31 bra 	$L__BB0_2;
$L__BB0_22:
	cvt.u64.u32 	%rd9, %r2;
	setp.le.u64 	%p32, %rd13, %rd9;
	cvt.s64.s32 	%rd10, %r4;
	setp.le.u64 	%p33, %rd14, %rd10;
	or.pred  	%p34, %p32, %p33;
	@%p34 bra 	$L__BB0_24;
	ld.param.u64 	%rd58, [_Z15matrixMulKernelPK6__halfS1_PS_mmm_param_2];
	// begin inline asm
	{  cvt.rn.f16.f32 %rs85, %f108;}

	// end inline asm
	mad.lo.s64 	%rd51, %rd14, %rd9, %rd10;
	cvta.to.global.u64 	%rd52, %rd58;
	shl.b64 	%rd53, %rd51, 1;
	add.s64 	%rd54, %rd52, %rd53;
	st.global.u16 	[%rd54], %rs85;
$L__BB0_24:
	ret;

}


// ===== COMPILED SASS (sm_100) =====

	.target	sm_100

	.elftype	@"ET_EXEC"


//--------------------- .note.nv.tkinfo           --------------------------
	.section	.note.nv.tkinfo,"",@"SHT_NOTE"
	.sectionflags	@"SHF_NOTE_NV_TKINFO"
	.tkinfo
        /*0018*/ 	.word	0x00000002
        /*0030*/ 	.string	""
        /*0030*/ 	.string	"ptxas"
        /*0030*/ 	.string	"Cuda compilation tools, release 13.0, V13.0.88"
        /*0030*/ 	.string	"Build cuda_13.0.r13.0/compiler.36424714_0"
        /*0030*/ 	.string	"-arch sm_100 -m 64 "



//--------------------- .note.nv.cuinfo           --------------------------
	.section	.note.nv.cuinfo,"",@"SHT_NOTE"
	.sectionflags	@"SHF_NOTE_NV_CUINFO"
        /*0018*/ 	.short	0x0002
        /*001a*/ 	.short	0x0064
        /*001c*/ 	.short	0x0082
	.zero		2


//--------------------- .nv.info                  --------------------------
	.section	.nv.info,"",@"SHT_CUDA_INFO"
	.align	4


	//----- nvinfo : EIATTR_REGCOUNT
	.align		4
        /*0000*/ 	.byte	0x04, 0x2f
        /*0002*/ 	.short	(.L_1 - .L_0)
	.align		4
.L_0:
        /*0004*/ 	.word	index@(_Z15matrixMulKernelPK6__halfS1_PS_mmm)
        /*0008*/ 	.word	0x0000001d


	//----- nvinfo : EIATTR_FRAME_SIZE
	.align		4
.L_1:
        /*000c*/ 	.byte	0x04, 0x11
        /*000e*/ 	.short	(.L_3 - .L_2)
	.align		4
.L_2:
        /*0010*/ 	.word	index@(_Z15matrixMulKernelPK6__halfS1_PS_mmm)
        /*0014*/ 	.word	0x00000000


	//----- nvinfo : EIATTR_MIN_STACK_SIZE
	.align		4
.L_3:
        /*0018*/ 	.byte	0x04, 0x12
        /*001a*/ 	.short	(.L_5 - .L_4)
	.align		4
.L_4:
        /*001c*/ 	.word	index@(_Z15matrixMulKernelPK6__halfS1_PS_mmm)
        /*0020*/ 	.word	0x00000000
.L_5:


//--------------------- .nv.compat                --------------------------
	.section	.nv.compat,"",@"SHT_CUDA_COMPAT_INFO"
	.align	4
        /*0000*/ 	.byte	0x02, 0x09, 0x00, 0x00, 0x02, 0x02, 0x01, 0x00, 0x02, 0x05, 0x05, 0x00, 0x03, 0x07, 0x01, 0x01
        /*0010*/ 	.byte	0x02, 0x03, 0x00, 0x00, 0x02, 0x06, 0x01, 0x00, 0x04, 0x0b, 0x08, 0x00, 0x09, 0x00, 0x00, 0x00
        /*0020*/ 	.byte	0x00, 0x00, 0x00, 0x00


//--------------------- .nv.info._Z15matrixMulKernelPK6__halfS1_PS_mmm --------------------------
	.section	.nv.info._Z15matrixMulKernelPK6__halfS1_PS_mmm,"",@"SHT_CUDA_INFO"
	.sectionflags	@""
	.align	4


	//----- nvinfo : EIATTR_CUDA_API_VERSION
	.align		4
        /*0000*/ 	.byte	0x04, 0x37
        /*0002*/ 	.short	(.L_7 - .L_6)
.L_6:
        /*0004*/ 	.word	0x00000082


	//----- nvinfo : EIATTR_KPARAM_INFO
	.align		4
.L_7:
        /*0008*/ 	.byte	0x04, 0x17
        /*000a*/ 	.short	(.L_9 - .L_8)
.L_8:
        /*000c*/ 	.word	0x00000000
        /*0010*/ 	.short	0x0005
        /*0012*/ 	.short	0x0028
        /*0014*/ 	.byte	0x00, 0xf0, 0x21, 0x00


	//----- nvinfo : EIATTR_KPARAM_INFO
	.align		4
.L_9:
        /*0018*/ 	.byte	0x04, 0x17
        /*001a*/ 	.short	(.L_11 - .L_10)
.L_10:
        /*001c*/ 	.word	0x00000000
        /*0020*/ 	.short	0x0004
        /*0022*/ 	.short	0x0020
        /*0024*/ 	.byte	0x00, 0xf0, 0x21, 0x00


	//----- nvinfo : EIATTR_KPARAM_INFO
	.align		4
.L_11:
        /*0028*/ 	.byte	0x04, 0x17
        /*002a*/ 	.short	(.L_13 - .L_12)
.L_12:
        /*002c*/ 	.word	0x00000000
        /*0030*/ 	.short	0x0003
        /*0032*/ 	.short	0x0018
        /*0034*/ 	.byte	0x00, 0xf0, 0x21, 0x00


	//----- nvinfo : EIATTR_KPARAM_INFO
	.align		4
.L_13:
        /*0038*/ 	.byte	0x04, 0x17
        /*003a*/ 	.short	(.L_15 - .L_14)
.L_14:
        /*003c*/ 	.word	0x00000000
        /*0040*/ 	.short	0x0002
        /*0042*/ 	.short	0x0010
        /*0044*/ 	.byte	0x00, 0xf5, 0x21, 0x00


	//----- nvinfo : EIATTR_KPARAM_INFO
	.align		4
.L_15:
        /*0048*/ 	.byte	0x04, 0x17
        /*004a*/ 	.short	(.L_17 - .L_16)
.L_16:
        /*004c*/ 	.word	0x00000000
        /*0050*/ 	.short	0x0001
        /*0052*/ 	.short	0x0008
        /*0054*/ 	.byte	0x00, 0xf5, 0x21, 0x00


	//----- nvinfo : EIATTR_KPARAM_INFO
	.align		4
.L_17:
        /*0058*/ 	.byte	0x04, 0x17
        /*005a*/ 	.short	(.L_19 - .L_18)
.L_18:
        /*005c*/ 	.word	0x00000000
        /*0060*/ 	.short	0x0000
        /*0062*/ 	.short	0x0000
        /*0064*/ 	.byte	0x00, 0xf5, 0x21, 0x00


	//----- nvinfo : EIATTR_SPARSE_MMA_MASK
	.align		4
.L_19:
        /*0068*/ 	.byte	0x03, 0x50
        /*006a*/ 	.short	0x0000


	//----- nvinfo : EIATTR_MAXREG_COUNT
	.align		4
        /*006c*/ 	.byte	0x03, 0x1b
        /*006e*/ 	.short	0x00ff


	//----- nvinfo : EIATTR_NUM_BARRIERS
	.align		4
        /*0070*/ 	.byte	0x02, 0x4c
        /*0072*/ 	.byte	0x01
	.zero		1


	//----- nvinfo : EIATTR_MERCURY_ISA_VERSION
	.align		4
        /*0074*/ 	.byte	0x03, 0x5f
        /*0076*/ 	.short	0x0101


	//----- nvinfo : EIATTR_VRC_CTA_INIT_COUNT
	.align		4
        /*0078*/ 	.byte	0x02, 0x4a
	.zero		1
	.zero		1


	//----- nvinfo : EIATTR_EXIT_INSTR_OFFSETS
	.align		4
        /*007c*/ 	.byte	0x04, 0x1c
        /*007e*/ 	.short	(.L_21 - .L_20)


	//   ....[0]....
.L_20:
        /*0080*/ 	.word	0x000012b0


	//   ....[1]....
        /*0084*/ 	.word	0x00001340


	//----- nvinfo : EIATTR_CRS_STACK_SIZE
	.align		4
.L_21:
        /*0088*/ 	.byte	0x04, 0x1e
        /*008a*/ 	.short	(.L_23 - .L_22)
.L_22:
        /*008c*/ 	.word	0x00000000


	//----- nvinfo : EIATTR_CBANK_PARAM_SIZE
	.align		4
.L_23:
        /*0090*/ 	.byte	0x03, 0x19
        /*0092*/ 	.short	0x0030


	//----- nvinfo : EIATTR_PARAM_CBANK
	.align		4
        /*0094*/ 	.byte	0x04, 0x0a
        /*0096*/ 	.short	(.L_25 - .L_24)
	.align		4
.L_24:
        /*0098*/ 	.word	index@(.nv.constant0._Z15matrixMulKernelPK6__halfS1_PS_mmm)
        /*009c*/ 	.short	0x0380
        /*009e*/ 	.short	0x0030


	//----- nvinfo : EIATTR_SW_WAR
	.align		4
.L_25:
        /*00a0*/ 	.byte	0x04, 0x36
        /*00a2*/ 	.short	(.L_27 - .L_26)
.L_26:
        /*00a4*/ 	.word	0x00000008
.L_27:


//--------------------- .nv.callgraph             --------------------------
	.section	.nv.callgraph,"",@"SHT_CUDA_CALLGRAPH"
	.align	4
	.sectionentsize	8
	.align		4
        /*0000*/ 	.word	0x00000000
	.align		4
        /*0004*/ 	.word	0xffffffff
	.align		4
        /*0008*/ 	.word	0x00000000
	.align		4
        /*000c*/ 	.word	0xfffffffe
	.align		4
        /*0010*/ 	.word	0x00000000
	.align		4
        /*0014*/ 	.word	0xfffffffd
	.align		4
        /*0018*/ 	.word	0x00000000
	.align		4
        /*001c*/ 	.word	0xfffffffc


//--------------------- .text._Z15matrixMulKernelPK6__halfS1_PS_mmm --------------------------
	.section	.text._Z15matrixMulKernelPK6__halfS1_PS_mmm,"ax",@progbits
	.align	128
        .global         _Z15matrixMulKernelPK6__halfS1_PS_mmm
        .type           _Z15matrixMulKernelPK6__halfS1_PS_mmm,@function
        .size           _Z15matrixMulKernelPK6__halfS1_PS_mmm,(.L_x_11 - _Z15matrixMulKernelPK6__halfS1_PS_mmm)
        .other          _Z15matrixMulKernelPK6__halfS1_PS_mmm,@"STO_CUDA_ENTRY STV_DEFAULT"
_Z15matrixMulKernelPK6__halfS1_PS_mmm:
.text._Z15matrixMulKernelPK6__halfS1_PS_mmm:
[----:B------:R-:W-:Y:S01]  /*0000*/  LDC R1, c[0x0][0x37c] ;  /* 0x0000df00ff017b82 */ /* 0x000fe20000000800 */
[----:B------:R-:W0:Y:S01]  /*0010*/  LDCU.64 UR12, c[0x0][0x3a8] ;  /* 0x00007500ff0c77ac */ /* 0x000e220008000a00 */
[----:B------:R-:W1:Y:S01]  /*0020*/  S2R R13, SR_CTAID.Y ;  /* 0x00000000000d7919 */ /* 0x000e620000002600 */
[----:B------:R-:W-:Y:S01]  /*0030*/  HFMA2 R19, -RZ, RZ, 0, 0 ;  /* 0x00000000ff137431 */ /* 0x000fe200000001ff */
[----:B------:R-:W2:Y:S01]  /*0040*/  LDCU.64 UR10, c[0x0][0x358] ;  /* 0x00006b00ff0a77ac */ /* 0x000ea20008000a00 */
[----:B------:R-:W1:Y:S01]  /*0050*/  S2R R12, SR_TID.Y ;  /* 0x00000000000c7919 */ /* 0x000e620000002200 */
[----:B------:R-:W3:Y:S01]  /*0060*/  S2R R3, SR_CTAID.X ;  /* 0x0000000000037919 */ /* 0x000ee20000002500 */
[----:B------:R-:W3:Y:S01]  /*0070*/  S2R R0, SR_TID.X ;  /* 0x0000000000007919 */ /* 0x000ee20000002100 */
[----:B0-----:R-:W-:-:S04]  /*0080*/  UIADD3 UR7, UP0, UPT, UR12, 0x1f, URZ ;  /* 0x0000001f0c077890 */ /* 0x001fc8000ff1e0ff */
[----:B------:R-:W-:Y:S02]  /*0090*/  UIADD3.X UR8, UPT, UPT, URZ, UR13, URZ, UP0, !UPT ;  /* 0x0000000dff087290 */ /* 0x000fe400087fe4ff */
[----:B------:R-:W-:-:S04]  /*00a0*/  UISETP.GE.U32.AND UP0, UPT, UR7, 0x20, UPT ;  /* 0x000000200700788c */ /* 0x000fc8000bf06070 */
[----:B------:R-:W-:Y:S01]  /*00b0*/  UISETP.GE.U32.AND.EX UP0, UPT, UR8, URZ, UPT, UP0 ;  /* 0x000000ff0800728c */ /* 0x000fe2000bf06100 */
[----:B-1----:R-:W-:Y:S02]  /*00c0*/  LEA R13, R13, R12, 0x5 ;  /* 0x0000000c0d0d7211 */ /* 0x002fe400078e28ff */
[----:B---3--:R-:W-:-:S06]  /*00d0*/  LEA R2, R3, R0, 0x5 ;  /* 0x0000000003027211 */ /* 0x008fcc00078e28ff */
[----:B--2---:R-:W-:Y:S05]  /*00e0*/  BRA.U !UP0, `(.L_x_0) ;  /* 0x0000001108547547 */ /* 0x004fea000b800000 */
[----:B------:R-:W0:Y:S01]  /*00f0*/  S2UR UR6, SR_CgaCtaId ;  /* 0x00000000000679c3 */ /* 0x000e220000008800 */
[----:B------:R-:W1:Y:S01]  /*0100*/  LDCU.64 UR14, c[0x0][0x3a0] ;  /* 0x00007400ff0e77ac */ /* 0x000e620008000a00 */
[----:B------:R-:W-:Y:S01]  /*0110*/  LOP3.LUT R3, R0, 0x1, RZ, 0xc0, !PT ;  /* 0x0000000100037812 */ /* 0x000fe200078ec0ff */
[C---:B------:R-:W-:Y:S01]  /*0120*/  IMAD R16, R12.reuse, UR12, RZ ;  /* 0x0000000c0c107c24 */ /* 0x040fe2000f8e02ff */
[C---:B------:R-:W-:Y:S01]  /*0130*/  LEA R14, R12.reuse, 0x1, 0x1 ;  /* 0x000000010c0e7811 */ /* 0x040fe200078e08ff */
[----:B------:R-:W2:Y:S01]  /*0140*/  LDCU.64 UR16, c[0x0][0x398] ;  /* 0x00007300ff1077ac */ /* 0x000ea20008000a00 */
[----:B------:R-:W-:Y:S02]  /*0150*/  ISETP.NE.U32.AND P0, PT, R3, 0x1, PT ;  /* 0x000000010300780c */ /* 0x000fe40003f05070 */
[----:B------:R-:W-:Y:S01]  /*0160*/  SHF.R.S32.HI R3, RZ, 0x1f, R2 ;  /* 0x0000001fff037819 */ /* 0x000fe20000011402 */
[----:B------:R-:W-:Y:S01]  /*0170*/  UMOV UR4, 0x400 ;  /* 0x0000040000047882 */ /* 0x000fe20000000000 */
[----:B------:R-:W-:Y:S01]  /*0180*/  ISETP.LT.U32.AND P0, PT, R12, 0x10, P0 ;  /* 0x000000100c00780c */ /* 0x000fe20000701070 */
[----:B------:R-:W-:Y:S01]  /*0190*/  UIADD3 UR5, UPT, UPT, UR4, 0x800, URZ ;  /* 0x0000080004057890 */ /* 0x000fe2000fffe0ff */
[----:B------:R-:W-:Y:S01]  /*01a0*/  LEA R18, R0, 0x1, 0x1 ;  /* 0x0000000100127811 */ /* 0x000fe200078e08ff */
[----:B------:R-:W-:Y:S01]  /*01b0*/  USHF.R.U64 UR7, UR7, 0x5, UR8 ;  /* 0x0000000507077899 */ /* 0x000fe20008001208 */
[----:B------:R-:W-:Y:S01]  /*01c0*/  MOV R19, RZ ;  /* 0x000000ff00137202 */ /* 0x000fe20000000f00 */
[----:B------:R-:W3:Y:S01]  /*01d0*/  LDCU.64 UR26, c[0x0][0x3a0] ;  /* 0x00007400ff1a77ac */ /* 0x000ee20008000a00 */
[----:B------:R-:W-:-:S02]  /*01e0*/  LOP3.LUT R16, R16, 0x1, RZ, 0xc0, !PT ;  /* 0x0000000110107812 */ /* 0x000fc400078ec0ff */
[C---:B-1----:R-:W-:Y:S01]  /*01f0*/  ISETP.GE.U32.AND P1, PT, R2.reuse, UR14, PT ;  /* 0x0000000e02007c0c */ /* 0x042fe2000bf26070 */
[----:B------:R-:W1:Y:S01]  /*0200*/  LDCU.64 UR24, c[0x0][0x398] ;  /* 0x00007300ff1877ac */ /* 0x000e620008000a00 */
[----:B------:R-:W-:Y:S02]  /*0210*/  ISETP.LT.U32.AND P3, PT, R2, UR14, PT ;  /* 0x0000000e02007c0c */ /* 0x000fe4000bf61070 */
[----:B--2---:R-:W-:Y:S01]  /*0220*/  ISETP.LT.U32.AND P2, PT, R13, UR16, PT ;  /* 0x000000100d007c0c */ /* 0x004fe2000bf41070 */
[----:B0-----:R-:W-:Y:S01]  /*0230*/  ULEA UR5, UR6, UR5, 0x18 ;  /* 0x0000000506057291 */ /* 0x001fe2000f8ec0ff */
[C---:B------:R-:W-:Y:S01]  /*0240*/  ISETP.GE.U32.AND.EX P1, PT, R3.reuse, UR15, PT, P1 ;  /* 0x0000000f03007c0c */ /* 0x040fe2000bf26110 */
[----:B------:R-:W-:Y:S01]  /*0250*/  ULEA UR4, UR6, UR4, 0x18 ;  /* 0x0000000406047291 */ /* 0x000fe2000f8ec0ff */
[----:B------:R-:W-:Y:S01]  /*0260*/  ISETP.LT.U32.AND.EX P0, PT, R3, UR15, P0, P3 ;  /* 0x0000000f03007c0c */ /* 0x000fe20008701130 */
[----:B------:R-:W0:Y:S01]  /*0270*/  LDCU.64 UR22, c[0x0][0x3a8] ;  /* 0x00007500ff1677ac */ /* 0x000e220008000a00 */
[----:B------:R-:W-:-:S02]  /*0280*/  ISETP.LT.U32.AND.EX P1, PT, RZ, UR17, !P1, P2 ;  /* 0x00000011ff007c0c */ /* 0x000fc4000cf21120 */
[----:B------:R-:W-:Y:S01]  /*0290*/  LEA R15, R0, UR5, 0x1 ;  /* 0x00000005000f7c11 */ /* 0x000fe2000f8e08ff */
[----:B------:R-:W2:Y:S01]  /*02a0*/  LDCU.64 UR18, c[0x0][0x380] ;  /* 0x00007000ff1277ac */ /* 0x000ea20008000a00 */
[C---:B------:R-:W-:Y:S02]  /*02b0*/  LEA R17, R12.reuse, UR4, 0x6 ;  /* 0x000000040c117c11 */ /* 0x040fe4000f8e30ff */
[----:B------:R-:W-:Y:S01]  /*02c0*/  LEA R12, R12, R15, 0x7 ;  /* 0x0000000f0c0c7211 */ /* 0x000fe200078e38ff */
[----:B------:R-:W4:Y:S01]  /*02d0*/  LDCU.64 UR20, c[0x0][0x388] ;  /* 0x00007100ff1477ac */ /* 0x000f220008000a00 */
[----:B------:R-:W-:Y:S01]  /*02e0*/  USHF.R.U32.HI UR8, URZ, 0x5, UR8 ;  /* 0x00000005ff087899 */ /* 0x000fe20008011608 */
[----:B------:R-:W-:Y:S01]  /*02f0*/  UMOV UR4, URZ ;  /* 0x000000ff00047c82 */ /* 0x000fe20008000000 */
[----:B-1-3--:R-:W-:-:S10]  /*0300*/  UMOV UR5, URZ ;  /* 0x000000ff00057c82 */ /* 0x00afd40008000000 */
.L_x_9:
[----:B0-----:R-:W-:Y:S01]  /*0310*/  ISETP.GE.U32.AND P2, PT, R18, UR22, PT ;  /* 0x0000001612007c0c */ /* 0x001fe2000bf46070 */
[----:B------:R-:W-:Y:S01]  /*0320*/  BSSY.RECONVERGENT B0, `(.L_x_1) ;  /* 0x000002a000007945 */ /* 0x000fe20003800200 */
[----:B--2---:R-:W-:Y:S02]  /*0330*/  SHF.R.S32.HI R4, RZ, 0x1f, R18 ;  /* 0x0000001fff047819 */ /* 0x004fe40000011412 */
[----:B------:R-:W-:Y:S02]  /*0340*/  ISETP.LT.U32.AND P3, PT, R13, UR24, PT ;  /* 0x000000180d007c0c */ /* 0x000fe4000bf61070 */
[----:B------:R-:W-:Y:S02]  /*0350*/  ISETP.GE.U32.AND.EX P2, PT, R4, UR23, PT, P2 ;  /* 0x0000001704007c0c */ /* 0x000fe4000bf46120 */
[----:B------:R-:W-:Y:S02]  /*0360*/  ISETP.EQ.U32.AND P4, PT, R16, 0x1, PT ;  /* 0x000000011000780c */ /* 0x000fe40003f82070 */
[----:B------:R-:W-:-:S04]  /*0370*/  ISETP.LT.U32.AND.EX P2, PT, RZ, UR25, !P2, P3 ;  /* 0x00000019ff007c0c */ /* 0x000fc8000d741130 */
[----:B------:R-:W-:-:S04]  /*0380*/  ISETP.GT.U32.OR P3, PT, R0, 0xf, !P2 ;  /* 0x0000000f0000780c */ /* 0x000fc80005764470 */
[----:B------:R-:W-:-:S13]  /*0390*/  ISETP.EQ.U32.OR.EX P3, PT, RZ, RZ, P3, P4 ;  /* 0x000000ffff00720c */ /* 0x000fda0001f62540 */
[----:B-1----:R-:W-:Y:S05]  /*03a0*/  @P3 BRA `(.L_x_2) ;  /* 0x00000000002c3947 */ /* 0x002fea0003800000 */
[----:B------:R-:W-:Y:S02]  /*03b0*/  IADD3 R4, PT, PT, R18, -0x1, RZ ;  /* 0xffffffff12047810 */ /* 0x000fe40007ffe0ff */
[----:B------:R-:W-:-:S03]  /*03c0*/  MOV R5, RZ ;  /* 0x000000ff00057202 */ /* 0x000fc60000000f00 */
[----:B------:R-:W-:-:S04]  /*03d0*/  IMAD.WIDE.U32 R4, R13, UR22, R4 ;  /* 0x000000160d047c25 */ /* 0x000fc8000f8e0004 */
[----:B------:R-:W-:Y:S01]  /*03e0*/  IMAD R5, R13, UR23, R5 ;  /* 0x000000170d057c24 */ /* 0x000fe2000f8e0205 */
[----:B--2---:R-:W-:-:S04]  /*03f0*/  LEA R6, P2, R4, UR18, 0x1 ;  /* 0x0000001204067c11 */ /* 0x004fc8000f8408ff */
[----:B------:R-:W-:-:S05]  /*0400*/  LEA.HI.X R7, R4, UR19, R5, 0x1, P2 ;  /* 0x0000001304077c11 */ /* 0x000fca00090f0c05 */
[----:B------:R-:W2:Y:S01]  /*0410*/  LDG.E.CONSTANT R6, desc[UR10][R6.64] ;  /* 0x0000000a06067981 */ /* 0x000ea2000c1e9900 */
[----:B------:R-:W-:-:S05]  /*0420*/  LEA R11, R0, R17, 0x2 ;  /* 0x00000011000b7211 */ /* 0x000fca00078e10ff */
[----:B--2---:R0:W-:Y:S01]  /*0430*/  STS.U16 [R11], R6 ;  /* 0x000000060b007388 */ /* 0x0041e20000000400 */
[----:B------:R-:W-:Y:S01]  /*0440*/  PRMT R10, R6, 0x7632, R10 ;  /* 0x00007632060a7816 */ /* 0x000fe2000000000a */
[----:B------:R-:W-:Y:S06]  /*0450*/  BRA `(.L_x_3) ;  /* 0x0000000000587947 */ /* 0x000fec0003800000 */
.L_x_2:
[----:B------:R-:W-:Y:S02]  /*0460*/  IADD3 R6, PT, PT, R18, -0x1, RZ ;  /* 0xffffffff12067810 */ /* 0x000fe40007ffe0ff */
[----:B------:R-:W-:Y:S02]  /*0470*/  ISETP.GE.U32.AND P4, PT, R13, UR24, PT ;  /* 0x000000180d007c0c */ /* 0x000fe4000bf86070 */
[----:B------:R-:W-:Y:S02]  /*0480*/  ISETP.GE.U32.AND P3, PT, R6, UR22, PT ;  /* 0x0000001606007c0c */ /* 0x000fe4000bf66070 */
[----:B------:R-:W-:-:S04]  /*0490*/  SHF.R.S32.HI R7, RZ, 0x1f, R6 ;  /* 0x0000001fff077819 */ /* 0x000fc80000011406 */
[----:B------:R-:W-:-:S04]  /*04a0*/  ISETP.GE.U32.AND.EX P3, PT, R7, UR23, PT, P3 ;  /* 0x0000001707007c0c */ /* 0x000fc8000bf66130 */
[----:B------:R-:W-:-:S13]  /*04b0*/  ISETP.GE.U32.OR.EX P3, PT, RZ, UR25, P3, P4 ;  /* 0x00000019ff007c0c */ /* 0x000fda0009f66540 */
[----:B------:R-:W0:Y:S01]  /*04c0*/  @!P3 LDC.64 R4, c[0x0][0x380] ;  /* 0x0000e000ff04bb82 */ /* 0x000e220000000a00 */
[----:B------:R-:W-:-:S04]  /*04d0*/  @!P3 IMAD.WIDE.U32 R8, R13, UR22, R6 ;  /* 0x000000160d08bc25 */ /* 0x000fc8000f8e0006 */
[----:B------:R-:W-:Y:S01]  /*04e0*/  @!P3 IMAD R9, R13, UR23, R9 ;  /* 0x000000170d09bc24 */ /* 0x000fe2000f8e0209 */
[----:B0-----:R-:W-:-:S04]  /*04f0*/  @!P3 LEA R4, P4, R8, R4, 0x1 ;  /* 0x000000040804b211 */ /* 0x001fc800078808ff */
[----:B------:R-:W-:Y:S02]  /*0500*/  @!P3 LEA.HI.X R5, R8, R5, R9, 0x1, P4 ;  /* 0x000000050805b211 */ /* 0x000fe400020f0c09 */
[----:B------:R-:W0:Y:S03]  /*0510*/  @P2 LDC.64 R8, c[0x0][0x380] ;  /* 0x0000e000ff082b82 */ /* 0x000e260000000a00 */
[----:B------:R-:W3:Y:S01]  /*0520*/  @!P3 LDG.E.U16.CONSTANT R20, desc[UR10][R4.64] ;  /* 0x0000000a0414b981 */ /* 0x000ee2000c1e9500 */
[----:B------:R-:W-:Y:S01]  /*0530*/  @P2 IMAD.WIDE.U32 R6, R13, UR22, R6 ;  /* 0x000000160d062c25 */ /* 0x000fe2000f8e0006 */
[----:B------:R-:W-:-:S03]  /*0540*/  @!P2 PRMT R10, RZ, 0x7610, R10 ;  /* 0x00007610ff0aa816 */ /* 0x000fc6000000000a */
[----:B------:R-:W-:Y:S01]  /*0550*/  @P2 IMAD R7, R13, UR23, R7 ;  /* 0x000000170d072c24 */ /* 0x000fe2000f8e0207 */
[----:B0-----:R-:W-:-:S04]  /*0560*/  @P2 LEA R8, P4, R6, R8, 0x1 ;  /* 0x0000000806082211 */ /* 0x001fc800078808ff */
[----:B------:R-:W-:-:S05]  /*0570*/  @P2 LEA.HI.X R9, R6, R9, R7, 0x1, P4 ;  /* 0x0000000906092211 */ /* 0x000fca00020f0c07 */
[----:B------:R1:W5:Y:S01]  /*0580*/  @P2 LDG.E.U16.CONSTANT R10, desc[UR10][R8.64+0x2] ;  /* 0x0000020a080a2981 */ /* 0x000362000c1e9500 */
[----:B------:R-:W-:Y:S02]  /*0590*/  LEA R11, R0, R17, 0x2 ;  /* 0x00000011000b7211 */ /* 0x000fe400078e10ff */
[----:B------:R-:W-:-:S05]  /*05a0*/  @P3 PRMT R20, RZ, 0x7610, R20 ;  /* 0x00007610ff143816 */ /* 0x000fca0000000014 */
[----:B---3--:R1:W-:Y:S02]  /*05b0*/  STS.U16 [R11], R20 ;  /* 0x000000140b007388 */ /* 0x0083e40000000400 */
.L_x_3:
[----:B--2-4-:R-:W-:Y:S05]  /*05c0*/  BSYNC.RECONVERGENT B0 ;  /* 0x0000000000007941 */ /* 0x014fea0003800200 */
.L_x_1:
[----:B-----5:R2:W-:Y:S01]  /*05d0*/  STS.U16 [R11+0x2], R10 ;  /* 0x0000020a0b007388 */ /* 0x0205e20000000400 */
[----:B------:R-:W-:Y:S01]  /*05e0*/  ISETP.GE.U32.AND P2, PT, R14, UR22, PT ;  /* 0x000000160e007c0c */ /* 0x000fe2000bf46070 */
[----:B------:R-:W-:Y:S01]  /*05f0*/  BSSY.RECONVERGENT B0, `(.L_x_4) ;  /* 0x0000030000007945 */ /* 0x000fe20003800200 */
[----:B------:R-:W-:-:S04]  /*0600*/  SHF.R.S32.HI R23, RZ, 0x1f, R14 ;  /* 0x0000001fff177819 */ /* 0x000fc8000001140e */
[----:B------:R-:W-:-:S13]  /*0610*/  ISETP.GE.U32.OR.EX P2, PT, R23, UR23, !P0, P2 ;  /* 0x0000001717007c0c */ /* 0x000fda000c746520 */
[----:B--2---:R-:W-:Y:S05]  /*0620*/  @P2 BRA `(.L_x_5) ;  /* 0x0000000000282947 */ /* 0x004fea0003800000 */
[----:B------:R-:W-:-:S05]  /*0630*/  IADD3 R7, PT, PT, R14, -0x1, RZ ;  /* 0xffffffff0e077810 */ /* 0x000fca0007ffe0ff */
[----:B------:R-:W-:-:S04]  /*0640*/  IMAD.WIDE.U32 R4, R7, UR26, R2 ;  /* 0x0000001a07047c25 */ /* 0x000fc8000f8e0002 */
[----:B------:R-:W-:Y:S01]  /*0650*/  IMAD R7, R7, UR27, R5 ;  /* 0x0000001b07077c24 */ /* 0x000fe2000f8e0205 */
[----:B0-----:R-:W-:-:S04]  /*0660*/  LEA R6, P2, R4, UR20, 0x1 ;  /* 0x0000001404067c11 */ /* 0x001fc8000f8408ff */
[----:B------:R-:W-:-:S06]  /*0670*/  LEA.HI.X R7, R4, UR21, R7, 0x1, P2 ;  /* 0x0000001504077c11 */ /* 0x000fcc00090f0c07 */
[----:B------:R-:W2:Y:S02]  /*0680*/  LDG.E.CONSTANT R7, desc[UR10][R6.64] ;  /* 0x0000000a06077981 */ /* 0x000ea4000c1e9900 */
[----:B--2---:R-:W-:Y:S02]  /*0690*/  PRMT R4, R7, 0x7632, R4 ;  /* 0x0000763207047816 */ /* 0x004fe40000000004 */
[----:B------:R2:W-:Y:S04]  /*06a0*/  STS.U16 [R12], R7 ;  /* 0x000000070c007388 */ /* 0x0005e80000000400 */
[----:B------:R2:W-:Y:S01]  /*06b0*/  STS.U16 [R12+0x40], R4 ;  /* 0x000040040c007388 */ /* 0x0005e20000000400 */
[----:B------:R-:W-:Y:S05]  /*06c0*/  BRA `(.L_x_6) ;  /* 0x0000000000887947 */ /* 0x000fea0003800000 */
.L_x_5:
[C---:B01----:R-:W-:Y:S02]  /*06d0*/  IADD3 R11, PT, PT, R14.reuse, -0x1, RZ ;  /* 0xffffffff0e0b7810 */ /* 0x043fe40007ffe0ff */
[----:B------:R-:W-:Y:S02]  /*06e0*/  ISETP.GE.U32.AND P5, PT, R14, UR22, PT ;  /* 0x000000160e007c0c */ /* 0x000fe4000bfa6070 */
[----:B------:R-:W-:Y:S02]  /*06f0*/  ISETP.GE.U32.AND P3, PT, R11, UR22, PT ;  /* 0x000000160b007c0c */ /* 0x000fe4000bf66070 */
[----:B------:R-:W-:Y:S02]  /*0700*/  SHF.R.S32.HI R10, RZ, 0x1f, R11 ;  /* 0x0000001fff0a7819 */ /* 0x000fe4000001140b */
[----:B------:R-:W-:Y:S02]  /*0710*/  ISETP.GE.U32.AND P2, PT, R2, UR26, PT ;  /* 0x0000001a02007c0c */ /* 0x000fe4000bf46070 */
[----:B------:R-:W-:-:S02]  /*0720*/  ISETP.GE.U32.AND.EX P3, PT, R10, UR23, PT, P3 ;  /* 0x000000170a007c0c */ /* 0x000fc4000bf66130 */
[----:B------:R-:W-:Y:S02]  /*0730*/  ISETP.LT.U32.AND P4, PT, R2, UR26, PT ;  /* 0x0000001a02007c0c */ /* 0x000fe4000bf81070 */
[----:B------:R-:W-:Y:S02]  /*0740*/  ISETP.GE.U32.AND.EX P5, PT, R23, UR23, PT, P5 ;  /* 0x0000001717007c0c */ /* 0x000fe4000bfa6150 */
[C---:B------:R-:W-:Y:S02]  /*0750*/  ISETP.GE.U32.OR.EX P2, PT, R3.reuse, UR27, P3, P2 ;  /* 0x0000001b03007c0c */ /* 0x040fe40009f46520 */
[----:B------:R-:W-:-:S11]  /*0760*/  ISETP.LT.U32.AND.EX P4, PT, R3, UR27, !P5, P4 ;  /* 0x0000001b03007c0c */ /* 0x000fd6000ef81140 */
[----:B------:R-:W0:Y:S01]  /*0770*/  @!P2 LDC.64 R4, c[0x0][0x388] ;  /* 0x0000e200ff04ab82 */ /* 0x000e220000000a00 */
[-C--:B------:R-:W-:Y:S01]  /*0780*/  @!P2 MOV R8, R2.reuse ;  /* 0x000000020008a202 */ /* 0x080fe20000000f00 */
[----:B------:R-:W-:Y:S01]  /*0790*/  @!P2 IMAD R10, R10, UR26, RZ ;  /* 0x0000001a0a0aac24 */ /* 0x000fe2000f8e02ff */
[-C--:B------:R-:W-:Y:S01]  /*07a0*/  @!P2 MOV R9, R3.reuse ;  /* 0x000000030009a202 */ /* 0x080fe20000000f00 */
[----:B------:R-:W-:Y:S02]  /*07b0*/  @P4 IMAD R23, R23, UR26, RZ ;  /* 0x0000001a17174c24 */ /* 0x000fe4000f8e02ff */
[C---:B------:R-:W-:Y:S01]  /*07c0*/  @!P2 IMAD R21, R11.reuse, UR27, R10 ;  /* 0x0000001b0b15ac24 */ /* 0x040fe2000f8e020a */
[----:B------:R-:W-:Y:S01]  /*07d0*/  @P4 MOV R10, R2 ;  /* 0x00000002000a4202 */ /* 0x000fe20000000f00 */
[----:B------:R-:W1:Y:S01]  /*07e0*/  @P4 LDC.64 R6, c[0x0][0x388] ;  /* 0x0000e200ff064b82 */ /* 0x000e620000000a00 */
[----:B------:R-:W-:Y:S01]  /*07f0*/  @!P2 IMAD.WIDE.U32 R8, R11, UR26, R8 ;  /* 0x0000001a0b08ac25 */ /* 0x000fe2000f8e0008 */
[----:B------:R-:W-:-:S03]  /*0800*/  @P4 MOV R11, R3 ;  /* 0x00000003000b4202 */ /* 0x000fc60000000f00 */
[C---:B------:R-:W-:Y:S01]  /*0810*/  @P4 IMAD R23, R14.reuse, UR27, R23 ;  /* 0x0000001b0e174c24 */ /* 0x040fe2000f8e0217 */
[----:B------:R-:W-:Y:S01]  /*0820*/  @!P2 IADD3 R20, PT, PT, R9, R21, RZ ;  /* 0x000000150914a210 */ /* 0x000fe20007ffe0ff */
[----:B------:R-:W-:-:S05]  /*0830*/  @P4 IMAD.WIDE.U32 R10, R14, UR26, R10 ;  /* 0x0000001a0e0a4c25 */ /* 0x000fca000f8e000a */
[----:B------:R-:W-:Y:S02]  /*0840*/  @P4 IADD3 R9, PT, PT, R11, R23, RZ ;  /* 0x000000170b094210 */ /* 0x000fe40007ffe0ff */
[----:B------:R-:W-:Y:S02]  /*0850*/  @!P4 PRMT R11, RZ, 0x7610, R11 ;  /* 0x00007610ff0bc816 */ /* 0x000fe4000000000b */
[----:B0-----:R-:W-:-:S04]  /*0860*/  @!P2 LEA R4, P3, R8, R4, 0x1 ;  /* 0x000000040804a211 */ /* 0x001fc800078608ff */
[----:B------:R-:W-:Y:S02]  /*0870*/  @!P2 LEA.HI.X R5, R8, R5, R20, 0x1, P3 ;  /* 0x000000050805a211 */ /* 0x000fe400018f0c14 */
[----:B-1----:R-:W-:-:S04]  /*0880*/  @P4 LEA R6, P5, R10, R6, 0x1 ;  /* 0x000000060a064211 */ /* 0x002fc800078a08ff */
[----:B------:R-:W-:Y:S02]  /*0890*/  @P4 LEA.HI.X R7, R10, R7, R9, 0x1, P5 ;  /* 0x000000070a074211 */ /* 0x000fe400028f0c09 */
[----:B------:R-:W2:Y:S04]  /*08a0*/  @!P2 LDG.E.U16.CONSTANT R9, desc[UR10][R4.64] ;  /* 0x0000000a0409a981 */ /* 0x000ea8000c1e9500 */
[----:B------:R-:W3:Y:S01]  /*08b0*/  @P4 LDG.E.U16.CONSTANT R11, desc[UR10][R6.64] ;  /* 0x0000000a060b4981 */ /* 0x000ee2000c1e9500 */
[----:B------:R-:W-:-:S03]  /*08c0*/  @P2 PRMT R9, RZ, 0x7610, R9 ;  /* 0x00007610ff092816 */ /* 0x000fc60000000009 */
[----:B---3--:R0:W-:Y:S04]  /*08d0*/  STS.U16 [R12+0x40], R11 ;  /* 0x0000400b0c007388 */ /* 0x0081e80000000400 */
[----:B--2---:R0:W-:Y:S02]  /*08e0*/  STS.U16 [R12], R9 ;  /* 0x000000090c007388 */ /* 0x0041e40000000400 */
.L_x_6:
[----:B------:R-:W-:Y:S05]  /*08f0*/  BSYNC.RECONVERGENT B0 ;  /* 0x0000000000007941 */ /* 0x000fea0003800200 */
.L_x_4:
[----:B------:R-:W-:Y:S06]  /*0900*/  BAR.SYNC.DEFER_BLOCKING 0x0 ;  /* 0x0000000000007b1d */ /* 0x000fec0000010000 */
[----:B------:R-:W-:Y:S04]  /*0910*/  BSSY.RECONVERGENT B0, `(.L_x_7) ;  /* 0x000008a000007945 */ /* 0x000fe80003800200 */
[----:B------:R-:W-:Y:S05]  /*0920*/  @!P1 BRA `(.L_x_8) ;  /* 0x0000000800209947 */ /* 0x000fea0003800000 */
[----:B--2---:R-:W2:Y:S04]  /*0930*/  LDS.64 R6, [R17] ;  /* 0x0000000011067984 */ /* 0x004ea80000000a00 */
[----:B------:R-:W3:Y:S04]  /*0940*/  LDS.U16 R5, [R15] ;  /* 0x000000000f057984 */ /* 0x000ee80000000400 */
[----:B------:R-:W4:Y:S04]  /*0950*/  LDS.U16 R23, [R15+0x40] ;  /* 0x000040000f177984 */ /* 0x000f280000000400 */
[----:B------:R-:W5:Y:S04]  /*0960*/  LDS.U16 R4, [R15+0x80] ;  /* 0x000080000f047984 */ /* 0x000f680000000400 */
[----:B01----:R-:W0:Y:S04]  /*0970*/  LDS.U16 R11, [R15+0xc0] ;  /* 0x0000c0000f0b7984 */ /* 0x003e280000000400 */
[----:B------:R-:W1:Y:S04]  /*0980*/  LDS.U16 R21, [R15+0x100] ;  /* 0x000100000f157984 */ /* 0x000e680000000400 */
[----:B------:R-:W1:Y:S04]  /*0990*/  LDS.64 R8, [R17+0x8] ;  /* 0x0000080011087984 */ /* 0x000e680000000a00 */
[----:B------:R-:W1:Y:S04]  /*09a0*/  LDS.U16 R20, [R15+0x140] ;  /* 0x000140000f147984 */ /* 0x000e680000000400 */
[----:B------:R-:W1:Y:S01]  /*09b0*/  LDS.U16 R10, [R15+0x180] ;  /* 0x000180000f0a7984 */ /* 0x000e620000000400 */
[----:B--2---:R-:W-:-:S02]  /*09c0*/  HADD2.F32 R22, -RZ, R6.H0_H0 ;  /* 0x20000006ff167230 */ /* 0x004fc40000004100 */
[----:B------:R-:W-:Y:S02]  /*09d0*/  HADD2.F32 R6, -RZ, R6.H1_H1 ;  /* 0x30000006ff067230 */ /* 0x000fe40000004100 */
[----:B---3--:R-:W-:Y:S02]  /*09e0*/  HADD2.F32 R5, -RZ, R5.H0_H0 ;  /* 0x20000005ff057230 */ /* 0x008fe40000004100 */
[----:B----4-:R-:W-:-:S03]  /*09f0*/  HADD2.F32 R23, -RZ, R23.H0_H0 ;  /* 0x20000017ff177230 */ /* 0x010fc60000004100 */
[----:B------:R-:W-:Y:S02]  /*0a00*/  FFMA R5, R22, R5, R19 ;  /* 0x0000000516057223 */ /* 0x000fe40000000013 */
[----:B------:R-:W2:Y:S01]  /*0a10*/  LDS.U16 R19, [R15+0x1c0] ;  /* 0x0001c0000f137984 */ /* 0x000ea20000000400 */
[----:B-----5:R-:W-:Y:S02]  /*0a20*/  HADD2.F32 R24, -RZ, R4.H0_H0 ;  /* 0x20000004ff187230 */ /* 0x020fe40000004100 */
[----:B------:R-:W-:Y:S01]  /*0a30*/  FFMA R6, R6, R23, R5 ;  /* 0x0000001706067223 */ /* 0x000fe20000000005 */
[--C-:B------:R-:W-:Y:S01]  /*0a40*/  HADD2.F32 R23, -RZ, R7.reuse.H0_H0 ;  /* 0x20000007ff177230 */ /* 0x100fe20000004100 */
[----:B------:R-:W3:Y:S01]  /*0a50*/  LDS.64 R4, [R17+0x10] ;  /* 0x0000100011047984 */ /* 0x000ee20000000a00 */
[----:B------:R-:W-:Y:S02]  /*0a60*/  HADD2.F32 R7, -RZ, R7.H1_H1 ;  /* 0x30000007ff077230 */ /* 0x000fe40000004100 */
[----:B0-----:R-:W-:Y:S01]  /*0a70*/  HADD2.F32 R11, -RZ, R11.H0_H0 ;  /* 0x2000000bff0b7230 */ /* 0x001fe20000004100 */
[----:B------:R-:W0:Y:S01]  /*0a80*/  LDS.U16 R22, [R15+0x200] ;  /* 0x000200000f167984 */ /* 0x000e220000000400 */
[----:B------:R-:W-:Y:S01]  /*0a90*/  FFMA R6, R23, R24, R6 ;  /* 0x0000001817067223 */ /* 0x000fe20000000006 */
[----:B-1----:R-:W-:-:S02]  /*0aa0*/  HADD2.F32 R24, -RZ, R21.H0_H0 ;  /* 0x20000015ff187230 */ /* 0x002fc40000004100 */
[----:B------:R-:W1:Y:S01]  /*0ab0*/  LDS.U16 R23, [R15+0x240] ;  /* 0x000240000f177984 */ /* 0x000e620000000400 */
[--C-:B------:R-:W-:Y:S02]  /*0ac0*/  HADD2.F32 R25, -RZ, R8.reuse.H0_H0 ;  /* 0x20000008ff197230 */ /* 0x100fe40000004100 */
[----:B------:R-:W-:Y:S01]  /*0ad0*/  FFMA R6, R7, R11, R6 ;  /* 0x0000000b07067223 */ /* 0x000fe20000000006 */
[----:B------:R-:W-:Y:S01]  /*0ae0*/  HADD2.F32 R8, -RZ, R8.H1_H1 ;  /* 0x30000008ff087230 */ /* 0x000fe20000004100 */
[----:B------:R-:W4:Y:S01]  /*0af0*/  LDS.U16 R21, [R15+0x280] ;  /* 0x000280000f157984 */ /* 0x000f220000000400 */
[----:B------:R-:W-:Y:S02]  /*0b00*/  HADD2.F32 R20, -RZ, R20.H0_H0 ;  /* 0x20000014ff147230 */ /* 0x000fe40000004100 */
[----:B------:R-:W-:Y:S01]  /*0b10*/  FFMA R25, R25, R24, R6 ;  /* 0x0000001819197223 */ /* 0x000fe20000000006 */
[----:B------:R-:W5:Y:S01]  /*0b20*/  LDS.U16 R11, [R15+0x2c0] ;  /* 0x0002c0000f0b7984 */ /* 0x000f620000000400 */
[----:B------:R-:W-:-:S02]  /*0b30*/  HADD2.F32 R10, -RZ, R10.H0_H0 ;  /* 0x2000000aff0a7230 */ /* 0x000fc40000004100 */
[----:B------:R-:W-:Y:S01]  /*0b40*/  FFMA R8, R8, R20, R25 ;  /* 0x0000001408087223 */ /* 0x000fe20000000019 */
[--C-:B------:R-:W-:Y:S01]  /*0b50*/  HADD2.F32 R25, -RZ, R9.reuse.H0_H0 ;  /* 0x20000009ff197230 */ /* 0x100fe20000004100 */
[----:B------:R-:W5:Y:S01]  /*0b60*/  LDS.U16 R24, [R15+0x300] ;  /* 0x000300000f187984 */ /* 0x000f620000000400 */
[----:B------:R-:W-:-:S03]  /*0b70*/  HADD2.F32 R9, -RZ, R9.H1_H1 ;  /* 0x30000009ff097230 */ /* 0x000fc60000004100 */
[----:B------:R-:W5:Y:S01]  /*0b80*/  LDS.64 R6, [R17+0x18] ;  /* 0x0000180011067984 */ /* 0x000f620000000a00 */
[----:B------:R-:W-:-:S03]  /*0b90*/  FFMA R8, R25, R10, R8 ;  /* 0x0000000a19087223 */ /* 0x000fc60000000008 */
[----:B------:R-:W5:Y:S04]  /*0ba0*/  LDS.U16 R20, [R15+0x340] ;  /* 0x000340000f147984 */ /* 0x000f680000000400 */
[----:B------:R-:W5:Y:S01]  /*0bb0*/  LDS.U16 R10, [R15+0x380] ;  /* 0x000380000f0a7984 */ /* 0x000f620000000400 */
[----:B--2---:R-:W-:Y:S02]  /*0bc0*/  HADD2.F32 R19, -RZ, R19.H0_H0 ;  /* 0x20000013ff137230 */ /* 0x004fe40000004100 */
[----:B---3--:R-:W-:-:S03]  /*0bd0*/  HADD2.F32 R25, -RZ, R4.H1_H1 ;  /* 0x30000004ff197230 */ /* 0x008fc60000004100 */
[----:B------:R-:W-:Y:S01]  /*0be0*/  FFMA R8, R9, R19, R8 ;  /* 0x0000001309087223 */ /* 0x000fe20000000008 */
[----:B------:R-:W-:Y:S01]  /*0bf0*/  HADD2.F32 R9, -RZ, R4.H0_H0 ;  /* 0x20000004ff097230 */ /* 0x000fe20000004100 */
[----:B------:R-:W2:Y:S01]  /*0c00*/  LDS.U16 R19, [R15+0x3c0] ;  /* 0x0003c0000f137984 */ /* 0x000ea20000000400 */
[----:B0-----:R-:W-:Y:S02]  /*0c10*/  HADD2.F32 R22, -RZ, R22.H0_H0 ;  /* 0x20000016ff167230 */ /* 0x001fe40000004100 */
[----:B------:R-:W-:Y:S02]  /*0c20*/  HADD2.F32 R4, -RZ, R5.H0_H0 ;  /* 0x20000005ff047230 */ /* 0x000fe40000004100 */
[----:B-1----:R-:W-:Y:S02]  /*0c30*/  HADD2.F32 R23, -RZ, R23.H0_H0 ;  /* 0x20000017ff177230 */ /* 0x002fe40000004100 */
[----:B------:R-:W-:Y:S01]  /*0c40*/  FFMA R8, R9, R22, R8 ;  /* 0x0000001609087223 */ /* 0x000fe20000000008 */
[----:B------:R-:W-:Y:S01]  /*0c50*/  HADD2.F32 R5, -RZ, R5.H1_H1 ;  /* 0x30000005ff057230 */ /* 0x000fe20000004100 */
[----:B------:R-:W0:Y:S01]  /*0c60*/  LDS.U16 R22, [R15+0x400] ;  /* 0x000400000f167984 */ /* 0x000e220000000400 */
[----:B----4-:R-:W-:-:S02]  /*0c70*/  HADD2.F32 R21, -RZ, R21.H0_H0 ;  /* 0x20000015ff157230 */ /* 0x010fc40000004100 */
[----:B------:R-:W-:Y:S02]  /*0c80*/  FFMA R23, R25, R23, R8 ;  /* 0x0000001719177223 */ /* 0x000fe40000000008 */
[----:B------:R-:W1:Y:S01]  /*0c90*/  LDS.64 R8, [R17+0x20] ;  /* 0x0000200011087984 */ /* 0x000e620000000a00 */
[----:B-----5:R-:W-:Y:S02]  /*0ca0*/  HADD2.F32 R11, -RZ, R11.H0_H0 ;  /* 0x2000000bff0b7230 */ /* 0x020fe40000004100 */
[----:B------:R-:W-:Y:S02]  /*0cb0*/  FFMA R4, R4, R21, R23 ;  /* 0x0000001504047223 */ /* 0x000fe40000000017 */
[----:B------:R-:W3:Y:S01]  /*0cc0*/  LDS.U16 R23, [R15+0x440] ;  /* 0x000440000f177984 */ /* 0x000ee20000000400 */
[----:B------:R-:W-:Y:S02]  /*0cd0*/  HADD2.F32 R25, -RZ, R24.H0_H0 ;  /* 0x20000018ff197230 */ /* 0x000fe40000004100 */
[----:B------:R-:W-:Y:S01]  /*0ce0*/  FFMA R4, R5, R11, R4 ;  /* 0x0000000b05047223 */ /* 0x000fe20000000004 */
[----:B------:R-:W4:Y:S01]  /*0cf0*/  LDS.U16 R24, [R15+0x480] ;  /* 0x000480000f187984 */ /* 0x000f220000000400 */
[----:B------:R-:W-:-:S02]  /*0d00*/  HADD2.F32 R21, -RZ, R6.H0_H0 ;  /* 0x20000006ff157230 */ /* 0x000fc40000004100 */
[----:B------:R-:W-:Y:S01]  /*0d10*/  HADD2.F32 R6, -RZ, R6.H1_H1 ;  /* 0x30000006ff067230 */ /* 0x000fe20000004100 */
[----:B------:R-:W5:Y:S01]  /*0d20*/  LDS.U16 R11, [R15+0x4c0] ;  /* 0x0004c0000f0b7984 */ /* 0x000f620000000400 */
[----:B------:R-:W-:Y:S02]  /*0d30*/  HADD2.F32 R20, -RZ, R20.H0_H0 ;  /* 0x20000014ff147230 */ /* 0x000fe40000004100 */
[----:B------:R-:W-:Y:S02]  /*0d40*/  FFMA R25, R21, R25, R4 ;  /* 0x0000001915197223 */ /* 0x000fe40000000004 */
[----:B------:R-:W5:Y:S01]  /*0d50*/  LDS.64 R4, [R17+0x28] ;  /* 0x0000280011047984 */ /* 0x000f620000000a00 */
[----:B------:R-:W-:Y:S02]  /*0d60*/  HADD2.F32 R10, -RZ, R10.H0_H0 ;  /* 0x2000000aff0a7230 */ /* 0x000fe40000004100 */
[----:B------:R-:W-:Y:S01]  /*0d70*/  FFMA R6, R6, R20, R25 ;  /* 0x0000001406067223 */ /* 0x000fe20000000019 */
[--C-:B------:R-:W-:Y:S01]  /*0d80*/  HADD2.F32 R25, -RZ, R7.reuse.H0_H0 ;  /* 0x20000007ff197230 */ /* 0x100fe20000004100 */
[----:B------:R-:W5:Y:S01]  /*0d90*/  LDS.U16 R21, [R15+0x500] ;  /* 0x000500000f157984 */ /* 0x000f620000000400 */
[----:B------:R-:W-:-:S03]  /*0da0*/  HADD2.F32 R7, -RZ, R7.H1_H1 ;  /* 0x30000007ff077230 */ /* 0x000fc60000004100 */
[----:B------:R-:W5:Y:S01]  /*0db0*/  LDS.U16 R20, [R15+0x540] ;  /* 0x000540000f147984 */ /* 0x000f620000000400 */
[----:B------:R-:W-:-:S03]  /*0dc0*/  FFMA R6, R25, R10, R6 ;  /* 0x0000000a19067223 */ /* 0x000fc60000000006 */
[----:B------:R-:W5:Y:S01]  /*0dd0*/  LDS.U16 R10, [R15+0x580] ;  /* 0x000580000f0a7984 */ /* 0x000f620000000400 */
[----:B--2---:R-:W-:-:S05]  /*0de0*/  HADD2.F32 R19, -RZ, R19.H0_H0 ;  /* 0x20000013ff137230 */ /* 0x004fca0000004100 */
[----:B------:R-:W-:Y:S01]  /*0df0*/  FFMA R6, R7, R19, R6 ;  /* 0x0000001307067223 */ /* 0x000fe20000000006 */
[----:B0-----:R-:W-:Y:S01]  /*0e00*/  HADD2.F32 R22, -RZ, R22.H0_H0 ;  /* 0x20000016ff167230 */ /* 0x001fe20000004100 */
[----:B------:R-:W0:Y:S01]  /*0e10*/  LDS.U16 R19, [R15+0x5c0] ;  /* 0x0005c0000f137984 */ /* 0x000e220000000400 */
[--C-:B-1----:R-:W-:Y:S02]  /*0e20*/  HADD2.F32 R7, -RZ, R8.reuse.H0_H0 ;  /* 0x20000008ff077230 */ /* 0x102fe40000004100 */
[----:B------:R-:W-:Y:S02]  /*0e30*/  HADD2.F32 R25, -RZ, R8.H1_H1 ;  /* 0x30000008ff197230 */ /* 0x000fe40000004100 */
[----:B---3--:R-:W-:Y:S02]  /*0e40*/  HADD2.F32 R23, -RZ, R23.H0_H0 ;  /* 0x20000017ff177230 */ /* 0x008fe40000004100 */
[----:B------:R-:W-:Y:S01]  /*0e50*/  FFMA R6, R7, R22, R6 ;  /* 0x0000001607067223 */ /* 0x000fe20000000006 */
[----:B------:R-:W-:Y:S01]  /*0e60*/  HADD2.F32 R8, -RZ, R9.H0_H0 ;  /* 0x20000009ff087230 */ /* 0x000fe20000004100 */
[----:B------:R-:W1:Y:S01]  /*0e70*/  LDS.U16 R22, [R15+0x600] ;  /* 0x000600000f167984 */ /* 0x000e620000000400 */
[----:B----4-:R-:W-:-:S02]  /*0e80*/  HADD2.F32 R24, -RZ, R24.H0_H0 ;  /* 0x20000018ff187230 */ /* 0x010fc40000004100 */
[----:B------:R-:W-:Y:S01]  /*0e90*/  FFMA R23, R25, R23, R6 ;  /* 0x0000001719177223 */ /* 0x000fe20000000006 */
[----:B------:R-:W-:Y:S01]  /*0ea0*/  HADD2.F32 R9, -RZ, R9.H1_H1 ;  /* 0x30000009ff097230 */ /* 0x000fe20000004100 */
[----:B------:R-:W2:Y:S01]  /*0eb0*/  LDS.64 R6, [R17+0x30] ;  /* 0x0000300011067984 */ /* 0x000ea20000000a00 */
[----:B-----5:R-:W-:Y:S02]  /*0ec0*/  HADD2.F32 R25, -RZ, R11.H0_H0 ;  /* 0x2000000bff197230 */ /* 0x020fe40000004100 */
[----:B------:R-:W-:Y:S01]  /*0ed0*/  FFMA R8, R8, R24, R23 ;  /* 0x0000001808087223 */ /* 0x000fe20000000017 */
[----:B------:R-:W3:Y:S01]  /*0ee0*/  LDS.U16 R11, [R15+0x640] ;  /* 0x000640000f0b7984 */ /* 0x000ee20000000400 */
[--C-:B------:R-:W-:Y:S02]  /*0ef0*/  HADD2.F32 R23, -RZ, R4.reuse.H0_H0 ;  /* 0x20000004ff177230 */ /* 0x100fe40000004100 */
[----:B------:R-:W-:Y:S01]  /*0f00*/  FFMA R8, R9, R25, R8 ;  /* 0x0000001909087223 */ /* 0x000fe20000000008 */
[----:B------:R-:W-:-:S02]  /*0f10*/  HADD2.F32 R9, -RZ, R4.H1_H1 ;  /* 0x30000004ff097230 */ /* 0x000fc40000004100 */
[----:B------:R-:W-:Y:S01]  /*0f20*/  HADD2.F32 R24, -RZ, R21.H0_H0 ;  /* 0x20000015ff187230 */ /* 0x000fe20000004100 */
[----:B------:R-:W4:Y:S01]  /*0f30*/  LDS.U16 R4, [R15+0x6c0] ;  /* 0x0006c0000f047984 */ /* 0x000f220000000400 */
[--C-:B------:R-:W-:Y:S02]  /*0f40*/  HADD2.F32 R26, -RZ, R5.reuse.H1_H1 ;  /* 0x30000005ff1a7230 */ /* 0x100fe40000004100 */
[----:B------:R-:W-:Y:S01]  /*0f50*/  HADD2.F32 R20, -RZ, R20.H0_H0 ;  /* 0x20000014ff147230 */ /* 0x000fe20000004100 */
[----:B------:R-:W5:Y:S01]  /*0f60*/  LDS.U16 R21, [R15+0x680] ;  /* 0x000680000f157984 */ /* 0x000f620000000400 */
[----:B------:R-:W-:Y:S01]  /*0f70*/  FFMA R8, R23, R24, R8 ;  /* 0x0000001817087223 */ /* 0x000fe20000000008 */
[----:B------:R-:W-:Y:S02]  /*0f80*/  HADD2.F32 R24, -RZ, R5.H0_H0 ;  /* 0x20000005ff187230 */ /* 0x000fe40000004100 */
[----:B------:R-:W-:Y:S02]  /*0f90*/  HADD2.F32 R25, -RZ, R10.H0_H0 ;  /* 0x2000000aff197230 */ /* 0x000fe40000004100 */
[----:B------:R-:W-:Y:S01]  /*0fa0*/  FFMA R23, R9, R20, R8 ;  /* 0x0000001409177223 */ /* 0x000fe20000000008 */
[----:B------:R-:W5:Y:S03]  /*0fb0*/  LDS.U16 R10, [R15+0x740] ;  /* 0x000740000f0a7984 */ /* 0x000f660000000400 */
[----:B------:R-:W-:Y:S01]  /*0fc0*/  FFMA R25, R24, R25, R23 ;  /* 0x0000001918197223 */ /* 0x000fe20000000017 */
[----:B------:R-:W5:Y:S01]  /*0fd0*/  LDS.64 R8, [R17+0x38] ;  /* 0x0000380011087984 */ /* 0x000f620000000a00 */
[----:B0-----:R-:W-:-:S03]  /*0fe0*/  HADD2.F32 R19, -RZ, R19.H0_H0 ;  /* 0x20000013ff137230 */ /* 0x001fc60000004100 */
[----:B------:R-:W0:Y:S02]  /*0ff0*/  LDS.U16 R20, [R15+0x700] ;  /* 0x000700000f147984 */ /* 0x000e240000000400 */
[----:B------:R-:W-:Y:S02]  /*1000*/  FFMA R19, R26, R19, R25 ;  /* 0x000000131a137223 */ /* 0x000fe40000000019 */
[----:B------:R-:W0:Y:S04]  /*1010*/  LDS.U16 R24, [R15+0x780] ;  /* 0x000780000f187984 */ /* 0x000e280000000400 */
[----:B------:R-:W0:Y:S01]  /*1020*/  LDS.U16 R23, [R15+0x7c0] ;  /* 0x0007c0000f177984 */ /* 0x000e220000000400 */
[----:B-1----:R-:W-:Y:S02]  /*1030*/  HADD2.F32 R22, -RZ, R22.H0_H0 ;  /* 0x20000016ff167230 */ /* 0x002fe40000004100 */
[----:B--2---:R-:W-:-:S02]  /*1040*/  HADD2.F32 R26, -RZ, R6.H0_H0 ;  /* 0x20000006ff1a7230 */ /* 0x004fc40000004100 */
[----:B------:R-:W-:Y:S02]  /*1050*/  HADD2.F32 R6, -RZ, R6.H1_H1 ;  /* 0x30000006ff067230 */ /* 0x000fe40000004100 */
[----:B---3--:R-:W-:Y:S02]  /*1060*/  HADD2.F32 R11, -RZ, R11.H0_H0 ;  /* 0x2000000bff0b7230 */ /* 0x008fe40000004100 */
[----:B------:R-:W-:Y:S01]  /*1070*/  FFMA R19, R26, R22, R19 ;  /* 0x000000161a137223 */ /* 0x000fe20000000013 */
[--C-:B------:R-:W-:Y:S02]  /*1080*/  HADD2.F32 R5, -RZ, R7.reuse.H0_H0 ;  /* 0x20000007ff057230 */ /* 0x100fe40000004100 */
[----:B------:R-:W-:Y:S02]  /*1090*/  HADD2.F32 R22, -RZ, R7.H1_H1 ;  /* 0x30000007ff167230 */ /* 0x000fe40000004100 */
[----:B------:R-:W-:Y:S01]  /*10a0*/  FFMA R6, R6, R11, R19 ;  /* 0x0000000b06067223 */ /* 0x000fe20000000013 */
[----:B----4-:R-:W-:-:S02]  /*10b0*/  HADD2.F32 R4, -RZ, R4.H0_H0 ;  /* 0x20000004ff047230 */ /* 0x010fc40000004100 */
[----:B-----5:R-:W-:-:S05]  /*10c0*/  HADD2.F32 R21, -RZ, R21.H0_H0 ;  /* 0x20000015ff157230 */ /* 0x020fca0000004100 */
[----:B------:R-:W-:Y:S01]  /*10d0*/  FFMA R5, R5, R21, R6 ;  /* 0x0000001505057223 */ /* 0x000fe20000000006 */
[----:B------:R-:W-:-:S03]  /*10e0*/  HADD2.F32 R10, -RZ, R10.H0_H0 ;  /* 0x2000000aff0a7230 */ /* 0x000fc60000004100 */
[----:B------:R-:W-:Y:S01]  /*10f0*/  FFMA R4, R22, R4, R5 ;  /* 0x0000000416047223 */ /* 0x000fe20000000005 */
[--C-:B------:R-:W-:Y:S02]  /*1100*/  HADD2.F32 R7, -RZ, R8.reuse.H0_H0 ;  /* 0x20000008ff077230 */ /* 0x100fe40000004100 */
[----:B------:R-:W-:Y:S02]  /*1110*/  HADD2.F32 R5, -RZ, R8.H1_H1 ;  /* 0x30000008ff057230 */ /* 0x000fe40000004100 */
[----:B0-----:R-:W-:Y:S02]  /*1120*/  HADD2.F32 R20, -RZ, R20.H0_H0 ;  /* 0x20000014ff147230 */ /* 0x001fe40000004100 */
[----:B------:R-:W-:-:S03]  /*1130*/  HADD2.F32 R24, -RZ, R24.H0_H0 ;  /* 0x20000018ff187230 */ /* 0x000fc60000004100 */
[----:B------:R-:W-:Y:S01]  /*1140*/  FFMA R4, R7, R20, R4 ;  /* 0x0000001407047223 */ /* 0x000fe20000000004 */
[--C-:B------:R-:W-:Y:S02]  /*1150*/  HADD2.F32 R7, -RZ, R9.reuse.H0_H0 ;  /* 0x20000009ff077230 */ /* 0x100fe40000004100 */
[----:B------:R-:W-:Y:S02]  /*1160*/  HADD2.F32 R9, -RZ, R9.H1_H1 ;  /* 0x30000009ff097230 */ /* 0x000fe40000004100 */
[----:B------:R-:W-:Y:S01]  /*1170*/  FFMA R4, R5, R10, R4 ;  /* 0x0000000a05047223 */ /* 0x000fe20000000004 */
[----:B------:R-:W-:-:S03]  /*1180*/  HADD2.F32 R23, -RZ, R23.H0_H0 ;  /* 0x20000017ff177230 */ /* 0x000fc60000004100 */
[----:B------:R-:W-:-:S04]  /*1190*/  FFMA R4, R7, R24, R4 ;  /* 0x0000001807047223 */ /* 0x000fc80000000004 */
[----:B------:R-:W-:-:S07]  /*11a0*/  FFMA R19, R9, R23, R4 ;  /* 0x0000001709137223 */ /* 0x000fce0000000004 */
.L_x_8:
[----:B------:R-:W-:Y:S05]  /*11b0*/  BSYNC.RECONVERGENT B0 ;  /* 0x0000000000007941 */ /* 0x000fea0003800200 */
.L_x_7:
[----:B------:R-:W-:Y:S01]  /*11c0*/  BAR.SYNC.DEFER_BLOCKING 0x0 ;  /* 0x0000000000007b1d */ /* 0x000fe20000010000 */
[----:B------:R-:W-:Y:S01]  /*11d0*/  UIADD3 UR4, UP0, UPT, UR4, 0x1, URZ ;  /* 0x0000000104047890 */ /* 0x000fe2000ff1e0ff */
[----:B------:R-:W-:Y:S02]  /*11e0*/  IADD3 R14, PT, PT, R14, 0x20, RZ ;  /* 0x000000200e0e7810 */ /* 0x000fe40007ffe0ff */
[----:B------:R-:W-:Y:S01]  /*11f0*/  IADD3 R18, PT, PT, R18, 0x20, RZ ;  /* 0x0000002012127810 */ /* 0x000fe20007ffe0ff */
[----:B------:R-:W-:Y:S02]  /*1200*/  UIADD3.X UR5, UPT, UPT, URZ, UR5, URZ, UP0, !UPT ;  /* 0x00000005ff057290 */ /* 0x000fe400087fe4ff */
[----:B------:R-:W-:-:S04]  /*1210*/  UISETP.GT.U32.AND UP0, UPT, UR7, UR4, UPT ;  /* 0x000000040700728c */ /* 0x000fc8000bf04070 */
[----:B------:R-:W-:-:S09]  /*1220*/  UISETP.GT.U32.AND.EX UP0, UPT, UR8, UR5, UPT, UP0 ;  /* 0x000000050800728c */ /* 0x000fd2000bf04100 */
[----:B------:R-:W-:Y:S05]  /*1230*/  BRA.U UP0, `(.L_x_9) ;  /* 0xfffffff100347547 */ /* 0x000fea000b83ffff */
.L_x_0:
[----:B------:R-:W3:Y:S01]  /*1240*/  LDCU.64 UR12, c[0x0][0x3a0] ;  /* 0x00007400ff0c77ac */ /* 0x000ee20008000a00 */
[----:B------:R-:W-:Y:S01]  /*1250*/  SHF.R.S32.HI R5, RZ, 0x1f, R2 ;  /* 0x0000001fff057819 */ /* 0x000fe20000011402 */
[----:B------:R-:W4:Y:S01]  /*1260*/  LDCU.64 UR14, c[0x0][0x398] ;  /* 0x00007300ff0e77ac */ /* 0x000f220008000a00 */
[----:B---3--:R-:W-:Y:S02]  /*1270*/  ISETP.GE.U32.AND P0, PT, R2, UR12, PT ;  /* 0x0000000c02007c0c */ /* 0x008fe4000bf06070 */
[----:B----4-:R-:W-:Y:S02]  /*1280*/  ISETP.GE.U32.AND P1, PT, R13, UR14, PT ;  /* 0x0000000e0d007c0c */ /* 0x010fe4000bf26070 */
[----:B------:R-:W-:-:S04]  /*1290*/  ISETP.GE.U32.AND.EX P0, PT, R5, UR13, PT, P0 ;  /* 0x0000000d05007c0c */ /* 0x000fc8000bf06100 */
[----:B------:R-:W-:-:S13]  /*12a0*/  ISETP.GE.U32.OR.EX P0, PT, RZ, UR15, P0, P1 ;  /* 0x0000000fff007c0c */ /* 0x000fda0008706510 */
[----:B------:R-:W-:Y:S05]  /*12b0*/  @P0 EXIT ;  /* 0x000000000000094d */ /* 0x000fea0003800000 */
[----:B------:R-:W3:Y:S01]  /*12c0*/  LDCU.64 UR4, c[0x0][0x390] ;  /* 0x00007200ff0477ac */ /* 0x000ee20008000a00 */
[----:B--2---:R-:W-:Y:S02]  /*12d0*/  MOV R4, R2 ;  /* 0x0000000200047202 */ /* 0x004fe40000000f00 */
[----:B------:R-:W-:-:S03]  /*12e0*/  F2FP.F16.F32.PACK_AB R19, RZ, R19 ;  /* 0x00000013ff13723e */ /* 0x000fc600000000ff */
[----:B------:R-:W-:-:S04]  /*12f0*/  IMAD.WIDE.U32 R2, R13, UR12, R4 ;  /* 0x0000000c0d027c25 */ /* 0x000fc8000f8e0004 */
[----:B------:R-:W-:Y:S01]  /*1300*/  IMAD R13, R13, UR13, R3 ;  /* 0x0000000d0d0d7c24 */ /* 0x000fe2000f8e0203 */
[----:B---3--:R-:W-:-:S04]  /*1310*/  LEA R4, P0, R2, UR4, 0x1 ;  /* 0x0000000402047c11 */ /* 0x008fc8000f8008ff */
[----:B------:R-:W-:-:S05]  /*1320*/  LEA.HI.X R5, R2, UR5, R13, 0x1, P0 ;  /* 0x0000000502057c11 */ /* 0x000fca00080f0c0d */
[----:B------:R-:W-:Y:S01]  /*1330*/  STG.E.U16 desc[UR10][R4.64], R19 ;  /* 0x0000001304007986 */ /* 0x000fe2000c10150a */
[----:B------:R-:W-:Y:S05]  /*1340*/  EXIT ;  /* 0x000000000000794d */ /* 0x000fea0003800000 */
.L_x_10:
[----:B------:R-:W-:-:S00]  /*1350*/  BRA `(.L_x_10) ;  /* 0xfffffffc00fc7947 */ /* 0x000fc0000383ffff */
[----:B------:R-:W-:-:S00]  /*1360*/  NOP ;  /* 0x0000000000007918 */ /* 0x000fc00000000000 */
        /* <DEDUP_REMOVED lines=9> */
.L_x_11:


//--------------------- .nv.shared._Z15matrixMulKernelPK6__halfS1_PS_mmm --------------------------
	.section	.nv.shared._Z15matrixMulKernelPK6__halfS1_PS_mmm,"aw",@nobits
	.sectionflags	@""
	.align	2
.nv.shared._Z15matrixMulKernelPK6__halfS1_PS_mmm:
	.zero		5120


//--------------------- .nv.shared.reserved.0     --------------------------
	.section	.nv.shared.reserved.0,"aw",@nobits
	.weak		__nv_reservedSMEM_offset_0_alias
	.size		__nv_reservedSMEM_offset_0_alias, 0, 64
	.other		__nv_reservedSMEM_offset_0_alias,@"STO_CUDA_RESERVED_SHARED STV_DEFAULT"
__nv_reservedSMEM_offset_0_alias:
	.zero		0
	.zero		64


//--------------------- .nv.constant0._Z15matrixMulKernelPK6__halfS1_PS_mmm --------------------------
	.section	.nv.constant0._Z15matrixMulKernelPK6__halfS1_PS_mmm,"a",@progbits
	.sectionflags	@""
	.align	4
.nv.constant0._Z15matrixMulKernelPK6__halfS1_PS_mmm:
	.zero		944


//--------------------- SYMBOLS --------------------------

	.type		.nv.reservedSmem.offset0,@object
	.size		.nv.reservedSmem.offset0,0x4
	.type		.nv.reservedSmem.cap,@object
	.size		.nv.reservedSmem.cap,0x4
